//
// Generated by NVIDIA NVVM Compiler
//
// Compiler Build ID: CL-36424714
// Cuda compilation tools, release 13.0, V13.0.88
// Based on NVVM 20.0.0
//

.version 9.0
.target sm_100
.address_size 64

	// .globl	_Z15spmv_coo_kernelPKfPKiS2_S0_Pf

.visible .entry _Z15spmv_coo_kernelPKfPKiS2_S0_Pf(
	.param .u64 .ptr .align 1 _Z15spmv_coo_kernelPKfPKiS2_S0_Pf_param_0,
	.param .u64 .ptr .align 1 _Z15spmv_coo_kernelPKfPKiS2_S0_Pf_param_1,
	.param .u64 .ptr .align 1 _Z15spmv_coo_kernelPKfPKiS2_S0_Pf_param_2,
	.param .u64 .ptr .align 1 _Z15spmv_coo_kernelPKfPKiS2_S0_Pf_param_3,
	.param .u64 .ptr .align 1 _Z15spmv_coo_kernelPKfPKiS2_S0_Pf_param_4
)
{
	.reg .pred 	%p<2>;
	.reg .b32 	%r<7>;
	.reg .b32 	%f<5>;
	.reg .b64 	%rd<19>;

	ld.param.u64 	%rd1, [_Z15spmv_coo_kernelPKfPKiS2_S0_Pf_param_0];
	ld.param.u64 	%rd2, [_Z15spmv_coo_kernelPKfPKiS2_S0_Pf_param_1];
	ld.param.u64 	%rd3, [_Z15spmv_coo_kernelPKfPKiS2_S0_Pf_param_2];
	ld.param.u64 	%rd4, [_Z15spmv_coo_kernelPKfPKiS2_S0_Pf_param_3];
	ld.param.u64 	%rd5, [_Z15spmv_coo_kernelPKfPKiS2_S0_Pf_param_4];
	mov.u32 	%r2, %ctaid.x;
	mov.u32 	%r3, %ntid.x;
	mov.u32 	%r4, %tid.x;
	mad.lo.s32 	%r1, %r2, %r3, %r4;
	setp.gt.s32 	%p1, %r1, 167771;
	@%p1 bra 	$L__BB0_2;
	cvta.to.global.u64 	%rd6, %rd1;
	cvta.to.global.u64 	%rd7, %rd2;
	cvta.to.global.u64 	%rd8, %rd3;
	cvta.to.global.u64 	%rd9, %rd4;
	cvta.to.global.u64 	%rd10, %rd5;
	mul.wide.s32 	%rd11, %r1, 4;
	add.s64 	%rd12, %rd6, %rd11;
	ld.global.f32 	%f1, [%rd12];
	add.s64 	%rd13, %rd7, %rd11;
	ld.global.u32 	%r5, [%rd13];
	add.s64 	%rd14, %rd8, %rd11;
	ld.global.u32 	%r6, [%rd14];
	mul.wide.s32 	%rd15, %r5, 4;
	add.s64 	%rd16, %rd10, %rd15;
	mul.wide.s32 	%rd17, %r6, 4;
	add.s64 	%rd18, %rd9, %rd17;
	ld.global.f32 	%f2, [%rd18];
	mul.f32 	%f3, %f1, %f2;
	atom.global.add.f32 	%f4, [%rd16], %f3;
$L__BB0_2:
	ret;

}


// ===== COMPILED SASS (sm_100) =====

	.target	sm_100

	.elftype	@"ET_EXEC"


//--------------------- .note.nv.tkinfo           --------------------------
	.section	.note.nv.tkinfo,"",@"SHT_NOTE"
	.sectionflags	@"SHF_NOTE_NV_TKINFO"
	.tkinfo
        /*0018*/ 	.word	0x00000002
        /*0030*/ 	.string	""
        /*0030*/ 	.string	"ptxas"
        /*0030*/ 	.string	"Cuda compilation tools, release 13.0, V13.0.88"
        /*0030*/ 	.string	"Build cuda_13.0.r13.0/compiler.36424714_0"
        /*0030*/ 	.string	"-arch sm_100 -m 64 "



//--------------------- .note.nv.cuinfo           --------------------------
	.section	.note.nv.cuinfo,"",@"SHT_NOTE"
	.sectionflags	@"SHF_NOTE_NV_CUINFO"
        /*0018*/ 	.short	0x0002
        /*001a*/ 	.short	0x0064
        /*001c*/ 	.short	0x0082
	.zero		2


//--------------------- .nv.info                  --------------------------
	.section	.nv.info,"",@"SHT_CUDA_INFO"
	.align	4


	//----- nvinfo : EIATTR_REGCOUNT
	.align		4
        /*0000*/ 	.byte	0x04, 0x2f
        /*0002*/ 	.short	(.L_1 - .L_0)
	.align		4
.L_0:
        /*0004*/ 	.word	index@(_Z15spmv_coo_kernelPKfPKiS2_S0_Pf)
        /*0008*/ 	.word	0x0000000e


	//----- nvinfo : EIATTR_FRAME_SIZE
	.align		4
.L_1:
        /*000c*/ 	.byte	0x04, 0x11
        /*000e*/ 	.short	(.L_3 - .L_2)
	.align		4
.L_2:
        /*0010*/ 	.word	index@(_Z15spmv_coo_kernelPKfPKiS2_S0_Pf)
        /*0014*/ 	.word	0x00000000


	//----- nvinfo : EIATTR_MIN_STACK_SIZE
	.align		4
.L_3:
        /*0018*/ 	.byte	0x04, 0x12
        /*001a*/ 	.short	(.L_5 - .L_4)
	.align		4
.L_4:
        /*001c*/ 	.word	index@(_Z15spmv_coo_kernelPKfPKiS2_S0_Pf)
        /*0020*/ 	.word	0x00000000
.L_5:


//--------------------- .nv.compat                --------------------------
	.section	.nv.compat,"",@"SHT_CUDA_COMPAT_INFO"
	.align	4
        /*0000*/ 	.byte	0x02, 0x09, 0x00, 0x00, 0x02, 0x02, 0x01, 0x00, 0x02, 0x05, 0x05, 0x00, 0x03, 0x07, 0x01, 0x01
        /*0010*/ 	.byte	0x02, 0x03, 0x00, 0x00, 0x02, 0x06, 0x01, 0x00, 0x04, 0x0b, 0x08, 0x00, 0x09, 0x00, 0x00, 0x00
        /*0020*/ 	.byte	0x00, 0x00, 0x00, 0x00


//--------------------- .nv.info._Z15spmv_coo_kernelPKfPKiS2_S0_Pf --------------------------
	.section	.nv.info._Z15spmv_coo_kernelPKfPKiS2_S0_Pf,"",@"SHT_CUDA_INFO"
	.sectionflags	@""
	.align	4


	//----- nvinfo : EIATTR_CUDA_API_VERSION
	.align		4
        /*0000*/ 	.byte	0x04, 0x37
        /*0002*/ 	.short	(.L_7 - .L_6)
.L_6:
        /*0004*/ 	.word	0x00000082


	//----- nvinfo : EIATTR_KPARAM_INFO
	.align		4
.L_7:
        /*0008*/ 	.byte	0x04, 0x17
        /*000a*/ 	.short	(.L_9 - .L_8)
.L_8:
        /*000c*/ 	.word	0x00000000
        /*0010*/ 	.short	0x0004
        /*0012*/ 	.short	0x0020
        /*0014*/ 	.byte	0x00, 0xf5, 0x21, 0x00


	//----- nvinfo : EIATTR_KPARAM_INFO
	.align		4
.L_9:
        /*0018*/ 	.byte	0x04, 0x17
        /*001a*/ 	.short	(.L_11 - .L_10)
.L_10:
        /*001c*/ 	.word	0x00000000
        /*0020*/ 	.short	0x0003
        /*0022*/ 	.short	0x0018
        /*0024*/ 	.byte	0x00, 0xf5, 0x21, 0x00


	//----- nvinfo : EIATTR_KPARAM_INFO
	.align		4
.L_11:
        /*0028*/ 	.byte	0x04, 0x17
        /*002a*/ 	.short	(.L_13 - .L_12)
.L_12:
        /*002c*/ 	.word	0x00000000
        /*0030*/ 	.short	0x0002
        /*0032*/ 	.short	0x0010
        /*0034*/ 	.byte	0x00, 0xf5, 0x21, 0x00


	//----- nvinfo : EIATTR_KPARAM_INFO
	.align		4
.L_13:
        /*0038*/ 	.byte	0x04, 0x17
        /*003a*/ 	.short	(.L_15 - .L_14)
.L_14:
        /*003c*/ 	.word	0x00000000
        /*0040*/ 	.short	0x0001
        /*0042*/ 	.short	0x0008
        /*0044*/ 	.byte	0x00, 0xf5, 0x21, 0x00


	//----- nvinfo : EIATTR_KPARAM_INFO
	.align		4
.L_15:
        /*0048*/ 	.byte	0x04, 0x17
        /*004a*/ 	.short	(.L_17 - .L_16)
.L_16:
        /*004c*/ 	.word	0x00000000
        /*0050*/ 	.short	0x0000
        /*0052*/ 	.short	0x0000
        /*0054*/ 	.byte	0x00, 0xf5, 0x21, 0x00


	//----- nvinfo : EIATTR_SPARSE_MMA_MASK
	.align		4
.L_17:
        /*0058*/ 	.byte	0x03, 0x50
        /*005a*/ 	.short	0x0000


	//----- nvinfo : EIATTR_MAXREG_COUNT
	.align		4
        /*005c*/ 	.byte	0x03, 0x1b
        /*005e*/ 	.short	0x00ff


	//----- nvinfo : EIATTR_MERCURY_ISA_VERSION
	.align		4
        /*0060*/ 	.byte	0x03, 0x5f
        /*0062*/ 	.short	0x0101


	//----- nvinfo : EIATTR_VRC_CTA_INIT_COUNT
	.align		4
        /*0064*/ 	.byte	0x02, 0x4a
	.zero		1
	.zero		1


	//----- nvinfo : EIATTR_EXIT_INSTR_OFFSETS
	.align		4
        /*0068*/ 	.byte	0x04, 0x1c
        /*006a*/ 	.short	(.L_19 - .L_18)


	//   ....[0]....
.L_18:
        /*006c*/ 	.word	0x00000060


	//   ....[1]....
        /*0070*/ 	.word	0x00000180


	//----- nvinfo : EIATTR_CBANK_PARAM_SIZE
	.align		4
.L_19:
        /*0074*/ 	.byte	0x03, 0x19
        /*0076*/ 	.short	0x0028


	//----- nvinfo : EIATTR_PARAM_CBANK
	.align		4
        /*0078*/ 	.byte	0x04, 0x0a
        /*007a*/ 	.short	(.L_21 - .L_20)
	.align		4
.L_20:
        /*007c*/ 	.word	index@(.nv.constant0._Z15spmv_coo_kernelPKfPKiS2_S0_Pf)
        /*0080*/ 	.short	0x0380
        /*0082*/ 	.short	0x0028


	//----- nvinfo : EIATTR_SW_WAR
	.align		4
.L_21:
        /*0084*/ 	.byte	0x04, 0x36
        /*0086*/ 	.short	(.L_23 - .L_22)
.L_22:
        /*0088*/ 	.word	0x00000008
.L_23:


//--------------------- .nv.callgraph             --------------------------
	.section	.nv.callgraph,"",@"SHT_CUDA_CALLGRAPH"
	.align	4
	.sectionentsize	8
	.align		4
        /*0000*/ 	.word	0x00000000
	.align		4
        /*0004*/ 	.word	0xffffffff
	.align		4
        /*0008*/ 	.word	0x00000000
	.align		4
        /*000c*/ 	.word	0xfffffffe
	.align		4
        /*0010*/ 	.word	0x00000000
	.align		4
        /*0014*/ 	.word	0xfffffffd
	.align		4
        /*0018*/ 	.word	0x00000000
	.align		4
        /*001c*/ 	.word	0xfffffffc


//--------------------- .text._Z15spmv_coo_kernelPKfPKiS2_S0_Pf --------------------------
	.section	.text._Z15spmv_coo_kernelPKfPKiS2_S0_Pf,"ax",@progbits
	.align	128
        .global         _Z15spmv_coo_kernelPKfPKiS2_S0_Pf
        .type           _Z15spmv_coo_kernelPKfPKiS2_S0_Pf,@function
        .size           _Z15spmv_coo_kernelPKfPKiS2_S0_Pf,(.L_x_1 - _Z15spmv_coo_kernelPKfPKiS2_S0_Pf)
        .other          _Z15spmv_coo_kernelPKfPKiS2_S0_Pf,@"STO_CUDA_ENTRY STV_DEFAULT"
_Z15spmv_coo_kernelPKfPKiS2_S0_Pf:
.text._Z15spmv_coo_kernelPKfPKiS2_S0_Pf:
[----:B------:R-:W-:Y:S01]  /*0000*/  LDC R1, c[0x0][0x37c] ;  /* 0x0000df00ff017b82 */ /* 0x000fe20000000800 */
[----:B------:R-:W0:Y:S07]  /*0010*/  S2R R0, SR_TID.X ;  /* 0x0000000000007919 */ /* 0x000e2e0000002100 */
[----:B------:R-:W0:Y:S08]  /*0020*/  S2UR UR4, SR_CTAID.X ;  /* 0x00000000000479c3 */ /* 0x000e300000002500 */
[----:B------:R-:W0:Y:S02]  /*0030*/  LDC R11, c[0x0][0x360] ;  /* 0x0000d800ff0b7b82 */ /* 0x000e240000000800 */
[----:B0-----:R-:W-:-:S05]  /*0040*/  IMAD R11, R11, UR4, R0 ;  /* 0x000000040b0b7c24 */ /* 0x001fca000f8e0200 */
[----:B------:R-:W-:-:S13]  /*0050*/  ISETP.GT.AND P0, PT, R11, 0x28f5b, PT ;  /* 0x00028f5b0b00780c */ /* 0x000fda0003f04270 */
[----:B------:R-:W-:Y:S05]  /*0060*/  @P0 EXIT ;  /* 0x000000000000094d */ /* 0x000fea0003800000 */
[----:B------:R-:W0:Y:S01]  /*0070*/  LDC.64 R6, c[0x0][0x390] ;  /* 0x0000e400ff067b82 */ /* 0x000e220000000a00 */
[----:B------:R-:W1:Y:S07]  /*0080*/  LDCU.64 UR4, c[0x0][0x358] ;  /* 0x00006b00ff0477ac */ /* 0x000e6e0008000a00 */
[----:B------:R-:W2:Y:S08]  /*0090*/  LDC.64 R4, c[0x0][0x388] ;  /* 0x0000e200ff047b82 */ /* 0x000eb00000000a00 */
[----:B------:R-:W3:Y:S01]  /*00a0*/  LDC.64 R2, c[0x0][0x380] ;  /* 0x0000e000ff027b82 */ /* 0x000ee20000000a00 */
[----:B0-----:R-:W-:-:S07]  /*00b0*/  IMAD.WIDE R6, R11, 0x4, R6 ;  /* 0x000000040b067825 */ /* 0x001fce00078e0206 */
[----:B------:R-:W0:Y:S01]  /*00c0*/  LDC.64 R8, c[0x0][0x398] ;  /* 0x0000e600ff087b82 */ /* 0x000e220000000a00 */
[----:B-1----:R-:W0:Y:S01]  /*00d0*/  LDG.E R7, desc[UR4][R6.64] ;  /* 0x0000000406077981 */ /* 0x002e22000c1e1900 */
[----:B--2---:R-:W-:-:S06]  /*00e0*/  IMAD.WIDE R4, R11, 0x4, R4 ;  /* 0x000000040b047825 */ /* 0x004fcc00078e0204 */
[----:B------:R-:W2:Y:S01]  /*00f0*/  LDG.E R5, desc[UR4][R4.64] ;  /* 0x0000000404057981 */ /* 0x000ea2000c1e1900 */
[----:B---3--:R-:W-:Y:S02]  /*0100*/  IMAD.WIDE R2, R11, 0x4, R2 ;  /* 0x000000040b027825 */ /* 0x008fe400078e0202 */
[----:B------:R-:W2:Y:S04]  /*0110*/  LDC.64 R10, c[0x0][0x3a0] ;  /* 0x0000e800ff0a7b82 */ /* 0x000ea80000000a00 */
[----:B------:R-:W3:Y:S01]  /*0120*/  LDG.E R2, desc[UR4][R2.64] ;  /* 0x0000000402027981 */ /* 0x000ee2000c1e1900 */
[----:B0-----:R-:W-:-:S06]  /*0130*/  IMAD.WIDE R8, R7, 0x4, R8 ;  /* 0x0000000407087825 */ /* 0x001fcc00078e0208 */
[----:B------:R-:W3:Y:S01]  /*0140*/  LDG.E R9, desc[UR4][R8.64] ;  /* 0x0000000408097981 */ /* 0x000ee2000c1e1900 */
[----:B--2---:R-:W-:-:S04]  /*0150*/  IMAD.WIDE R6, R5, 0x4, R10 ;  /* 0x0000000405067825 */ /* 0x004fc800078e020a */
[----:B---3--:R-:W-:-:S05]  /*0160*/  FMUL R11, R2, R9 ;  /* 0x00000009020b7220 */ /* 0x008fca0000400000 */
[----:B------:R-:W-:Y:S01]  /*0170*/  REDG.E.ADD.F32.FTZ.RN.STRONG.GPU desc[UR4][R6.64], R11 ;  /* 0x0000000b060079a6 */ /* 0x000fe2000c12f304 */
[----:B------:R-:W-:Y:S05]  /*0180*/  EXIT ;  /* 0x000000000000794d */ /* 0x000fea0003800000 */
.L_x_0:
[----:B------:R-:W-:-:S00]  /*0190*/  BRA `(.L_x_0) ;  /* 0xfffffffc00fc7947 */ /* 0x000fc0000383ffff */
[----:B------:R-:W-:-:S00]  /*01a0*/  NOP ;  /* 0x0000000000007918 */ /* 0x000fc00000000000 */
        /* <DEDUP_REMOVED lines=13> */
.L_x_1:


//--------------------- .nv.shared.reserved.0     --------------------------
	.section	.nv.shared.reserved.0,"aw",@nobits
	.weak		__nv_reservedSMEM_offset_0_alias
	.size		__nv_reservedSMEM_offset_0_alias, 0, 64
	.other		__nv_reservedSMEM_offset_0_alias,@"STO_CUDA_RESERVED_SHARED STV_DEFAULT"
__nv_reservedSMEM_offset_0_alias:
	.zero		0
	.zero		64


//--------------------- .nv.constant0._Z15spmv_coo_kernelPKfPKiS2_S0_Pf --------------------------
	.section	.nv.constant0._Z15spmv_coo_kernelPKfPKiS2_S0_Pf,"a",@progbits
	.sectionflags	@""
	.align	4
.nv.constant0._Z15spmv_coo_kernelPKfPKiS2_S0_Pf:
	.zero		936


//--------------------- SYMBOLS --------------------------

	.type		.nv.reservedSmem.offset0,@object
	.size		.nv.reservedSmem.offset0,0x4
